//
// Generated by NVIDIA NVVM Compiler
//
// Compiler Build ID: CL-36424714
// Cuda compilation tools, release 13.0, V13.0.88
// Based on NVVM 20.0.0
//

.version 9.0
.target sm_100
.address_size 64

	// .globl	_Z24processMandelbrotElementPdPKdS1_S1_S1_ddddjj

.visible .entry _Z24processMandelbrotElementPdPKdS1_S1_S1_ddddjj(
	.param .u64 .ptr .align 1 _Z24processMandelbrotElementPdPKdS1_S1_S1_ddddjj_param_0,
	.param .u64 .ptr .align 1 _Z24processMandelbrotElementPdPKdS1_S1_S1_ddddjj_param_1,
	.param .u64 .ptr .align 1 _Z24processMandelbrotElementPdPKdS1_S1_S1_ddddjj_param_2,
	.param .u64 .ptr .align 1 _Z24processMandelbrotElementPdPKdS1_S1_S1_ddddjj_param_3,
	.param .u64 .ptr .align 1 _Z24processMandelbrotElementPdPKdS1_S1_S1_ddddjj_param_4,
	.param .f64 _Z24processMandelbrotElementPdPKdS1_S1_S1_ddddjj_param_5,
	.param .f64 _Z24processMandelbrotElementPdPKdS1_S1_S1_ddddjj_param_6,
	.param .f64 _Z24processMandelbrotElementPdPKdS1_S1_S1_ddddjj_param_7,
	.param .f64 _Z24processMandelbrotElementPdPKdS1_S1_S1_ddddjj_param_8,
	.param .u32 _Z24processMandelbrotElementPdPKdS1_S1_S1_ddddjj_param_9,
	.param .u32 _Z24processMandelbrotElementPdPKdS1_S1_S1_ddddjj_param_10
)
{
	.reg .pred 	%p<4>;
	.reg .b32 	%r<18>;
	.reg .b64 	%rd<23>;
	.reg .b64 	%fd<46>;

	ld.param.u64 	%rd3, [_Z24processMandelbrotElementPdPKdS1_S1_S1_ddddjj_param_1];
	ld.param.u64 	%rd4, [_Z24processMandelbrotElementPdPKdS1_S1_S1_ddddjj_param_2];
	ld.param.u64 	%rd5, [_Z24processMandelbrotElementPdPKdS1_S1_S1_ddddjj_param_3];
	ld.param.u64 	%rd6, [_Z24processMandelbrotElementPdPKdS1_S1_S1_ddddjj_param_4];
	ld.param.f64 	%fd17, [_Z24processMandelbrotElementPdPKdS1_S1_S1_ddddjj_param_5];
	ld.param.f64 	%fd18, [_Z24processMandelbrotElementPdPKdS1_S1_S1_ddddjj_param_6];
	ld.param.f64 	%fd19, [_Z24processMandelbrotElementPdPKdS1_S1_S1_ddddjj_param_7];
	ld.param.f64 	%fd20, [_Z24processMandelbrotElementPdPKdS1_S1_S1_ddddjj_param_8];
	ld.param.u32 	%r4, [_Z24processMandelbrotElementPdPKdS1_S1_S1_ddddjj_param_9];
	ld.param.u32 	%rd7, [_Z24processMandelbrotElementPdPKdS1_S1_S1_ddddjj_param_10];
	mov.u32 	%r5, %ctaid.x;
	mov.u32 	%r6, %ctaid.y;
	mov.u32 	%r7, %nctaid.x;
	mad.lo.s32 	%r8, %r6, %r7, %r5;
	mov.u32 	%r9, %tid.x;
	mov.u32 	%r10, %ntid.x;
	mov.u32 	%r11, %tid.y;
	mad.lo.s32 	%r12, %r10, %r11, %r9;
	cvt.u64.u32 	%rd8, %r12;
	mov.u32 	%r13, %ntid.y;
	mul.lo.s32 	%r14, %r10, %r13;
	mul.wide.u32 	%rd9, %r8, %r14;
	add.s64 	%rd1, %rd9, %rd8;
	setp.ge.u64 	%p1, %rd1, %rd7;
	@%p1 bra 	$L__BB0_5;
	cvta.to.global.u64 	%rd10, %rd3;
	cvta.to.global.u64 	%rd11, %rd4;
	cvta.to.global.u64 	%rd12, %rd5;
	cvta.to.global.u64 	%rd13, %rd6;
	shl.b64 	%rd14, %rd1, 3;
	add.s64 	%rd15, %rd10, %rd14;
	ld.global.f64 	%fd45, [%rd15];
	add.s64 	%rd16, %rd11, %rd14;
	ld.global.f64 	%fd44, [%rd16];
	add.s64 	%rd17, %rd12, %rd14;
	ld.global.f64 	%fd43, [%rd17];
	add.s64 	%rd18, %rd13, %rd14;
	ld.global.f64 	%fd42, [%rd18];
	mov.b32 	%r17, 0;
$L__BB0_2:
	mul.f64 	%fd9, %fd45, %fd45;
	mul.f64 	%fd10, %fd44, %fd44;
	add.f64 	%fd21, %fd9, %fd10;
	mul.f64 	%fd11, %fd43, %fd43;
	add.f64 	%fd22, %fd21, %fd11;
	mul.f64 	%fd12, %fd42, %fd42;
	add.f64 	%fd23, %fd22, %fd12;
	setp.gtu.f64 	%p2, %fd23, 0d4030000000000000;
	@%p2 bra 	$L__BB0_4;
	add.s32 	%r17, %r17, 1;
	sub.f64 	%fd24, %fd9, %fd10;
	sub.f64 	%fd25, %fd24, %fd11;
	sub.f64 	%fd26, %fd25, %fd12;
	add.f64 	%fd13, %fd17, %fd26;
	mul.f64 	%fd27, %fd45, %fd44;
	fma.rn.f64 	%fd28, %fd45, %fd44, %fd27;
	mul.f64 	%fd29, %fd43, %fd42;
	sub.f64 	%fd30, %fd28, %fd29;
	add.f64 	%fd31, %fd29, %fd30;
	add.f64 	%fd14, %fd18, %fd31;
	mul.f64 	%fd32, %fd44, %fd42;
	fma.rn.f64 	%fd33, %fd45, %fd43, %fd32;
	fma.rn.f64 	%fd34, %fd45, %fd43, %fd33;
	sub.f64 	%fd35, %fd34, %fd32;
	add.f64 	%fd15, %fd19, %fd35;
	mul.f64 	%fd36, %fd45, %fd42;
	mul.f64 	%fd37, %fd44, %fd43;
	sub.f64 	%fd38, %fd36, %fd37;
	add.f64 	%fd39, %fd37, %fd38;
	add.f64 	%fd40, %fd36, %fd39;
	add.f64 	%fd42, %fd20, %fd40;
	setp.le.u32 	%p3, %r17, %r4;
	mov.f64 	%fd43, %fd15;
	mov.f64 	%fd44, %fd14;
	mov.f64 	%fd45, %fd13;
	@%p3 bra 	$L__BB0_2;
$L__BB0_4:
	ld.param.u64 	%rd22, [_Z24processMandelbrotElementPdPKdS1_S1_S1_ddddjj_param_0];
	cvt.rn.f64.u32 	%fd41, %r17;
	cvta.to.global.u64 	%rd19, %rd22;
	shl.b64 	%rd20, %rd1, 3;
	add.s64 	%rd21, %rd19, %rd20;
	st.global.f64 	[%rd21], %fd41;
$L__BB0_5:
	ret;

}


// ===== COMPILED SASS (sm_100) =====

	.target	sm_100

	.elftype	@"ET_EXEC"


//--------------------- .note.nv.tkinfo           --------------------------
	.section	.note.nv.tkinfo,"",@"SHT_NOTE"
	.sectionflags	@"SHF_NOTE_NV_TKINFO"
	.tkinfo
        /*0018*/ 	.word	0x00000002
        /*0030*/ 	.string	""
        /*0030*/ 	.string	"ptxas"
        /*0030*/ 	.string	"Cuda compilation tools, release 13.0, V13.0.88"
        /*0030*/ 	.string	"Build cuda_13.0.r13.0/compiler.36424714_0"
        /*0030*/ 	.string	"-arch sm_100 -m 64 "



//--------------------- .note.nv.cuinfo           --------------------------
	.section	.note.nv.cuinfo,"",@"SHT_NOTE"
	.sectionflags	@"SHF_NOTE_NV_CUINFO"
        /*0018*/ 	.short	0x0002
        /*001a*/ 	.short	0x0064
        /*001c*/ 	.short	0x0082
	.zero		2


//--------------------- .nv.info                  --------------------------
	.section	.nv.info,"",@"SHT_CUDA_INFO"
	.align	4


	//----- nvinfo : EIATTR_REGCOUNT
	.align		4
        /*0000*/ 	.byte	0x04, 0x2f
        /*0002*/ 	.short	(.L_1 - .L_0)
	.align		4
.L_0:
        /*0004*/ 	.word	index@(_Z24processMandelbrotElementPdPKdS1_S1_S1_ddddjj)
        /*0008*/ 	.word	0x0000001c


	//----- nvinfo : EIATTR_FRAME_SIZE
	.align		4
.L_1:
        /*000c*/ 	.byte	0x04, 0x11
        /*000e*/ 	.short	(.L_3 - .L_2)
	.align		4
.L_2:
        /*0010*/ 	.word	index@(_Z24processMandelbrotElementPdPKdS1_S1_S1_ddddjj)
        /*0014*/ 	.word	0x00000000


	//----- nvinfo : EIATTR_MIN_STACK_SIZE
	.align		4
.L_3:
        /*0018*/ 	.byte	0x04, 0x12
        /*001a*/ 	.short	(.L_5 - .L_4)
	.align		4
.L_4:
        /*001c*/ 	.word	index@(_Z24processMandelbrotElementPdPKdS1_S1_S1_ddddjj)
        /*0020*/ 	.word	0x00000000
.L_5:


//--------------------- .nv.compat                --------------------------
	.section	.nv.compat,"",@"SHT_CUDA_COMPAT_INFO"
	.align	4
        /*0000*/ 	.byte	0x02, 0x09, 0x00, 0x00, 0x02, 0x02, 0x01, 0x00, 0x02, 0x05, 0x05, 0x00, 0x03, 0x07, 0x01, 0x01
        /*0010*/ 	.byte	0x02, 0x03, 0x00, 0x00, 0x02, 0x06, 0x01, 0x00, 0x04, 0x0b, 0x08, 0x00, 0x01, 0x00, 0x00, 0x00
        /*0020*/ 	.byte	0x00, 0x00, 0x00, 0x00


//--------------------- .nv.info._Z24processMandelbrotElementPdPKdS1_S1_S1_ddddjj --------------------------
	.section	.nv.info._Z24processMandelbrotElementPdPKdS1_S1_S1_ddddjj,"",@"SHT_CUDA_INFO"
	.sectionflags	@""
	.align	4


	//----- nvinfo : EIATTR_CUDA_API_VERSION
	.align		4
        /*0000*/ 	.byte	0x04, 0x37
        /*0002*/ 	.short	(.L_7 - .L_6)
.L_6:
        /*0004*/ 	.word	0x00000082


	//----- nvinfo : EIATTR_KPARAM_INFO
	.align		4
.L_7:
        /*0008*/ 	.byte	0x04, 0x17
        /*000a*/ 	.short	(.L_9 - .L_8)
.L_8:
        /*000c*/ 	.word	0x00000000
        /*0010*/ 	.short	0x000a
        /*0012*/ 	.short	0x004c
        /*0014*/ 	.byte	0x00, 0xf0, 0x11, 0x00


	//----- nvinfo : EIATTR_KPARAM_INFO
	.align		4
.L_9:
        /*0018*/ 	.byte	0x04, 0x17
        /*001a*/ 	.short	(.L_11 - .L_10)
.L_10:
        /*001c*/ 	.word	0x00000000
        /*0020*/ 	.short	0x0009
        /*0022*/ 	.short	0x0048
        /*0024*/ 	.byte	0x00, 0xf0, 0x11, 0x00


	//----- nvinfo : EIATTR_KPARAM_INFO
	.align		4
.L_11:
        /*0028*/ 	.byte	0x04, 0x17
        /*002a*/ 	.short	(.L_13 - .L_12)
.L_12:
        /*002c*/ 	.word	0x00000000
        /*0030*/ 	.short	0x0008
        /*0032*/ 	.short	0x0040
        /*0034*/ 	.byte	0x00, 0xf0, 0x21, 0x00


	//----- nvinfo : EIATTR_KPARAM_INFO
	.align		4
.L_13:
        /*0038*/ 	.byte	0x04, 0x17
        /*003a*/ 	.short	(.L_15 - .L_14)
.L_14:
        /*003c*/ 	.word	0x00000000
        /*0040*/ 	.short	0x0007
        /*0042*/ 	.short	0x0038
        /*0044*/ 	.byte	0x00, 0xf0, 0x21, 0x00


	//----- nvinfo : EIATTR_KPARAM_INFO
	.align		4
.L_15:
        /*0048*/ 	.byte	0x04, 0x17
        /*004a*/ 	.short	(.L_17 - .L_16)
.L_16:
        /*004c*/ 	.word	0x00000000
        /*0050*/ 	.short	0x0006
        /*0052*/ 	.short	0x0030
        /*0054*/ 	.byte	0x00, 0xf0, 0x21, 0x00


	//----- nvinfo : EIATTR_KPARAM_INFO
	.align		4
.L_17:
        /*0058*/ 	.byte	0x04, 0x17
        /*005a*/ 	.short	(.L_19 - .L_18)
.L_18:
        /*005c*/ 	.word	0x00000000
        /*0060*/ 	.short	0x0005
        /*0062*/ 	.short	0x0028
        /*0064*/ 	.byte	0x00, 0xf0, 0x21, 0x00


	//----- nvinfo : EIATTR_KPARAM_INFO
	.align		4
.L_19:
        /*0068*/ 	.byte	0x04, 0x17
        /*006a*/ 	.short	(.L_21 - .L_20)
.L_20:
        /*006c*/ 	.word	0x00000000
        /*0070*/ 	.short	0x0004
        /*0072*/ 	.short	0x0020
        /*0074*/ 	.byte	0x00, 0xf5, 0x21, 0x00


	//----- nvinfo : EIATTR_KPARAM_INFO
	.align		4
.L_21:
        /*0078*/ 	.byte	0x04, 0x17
        /*007a*/ 	.short	(.L_23 - .L_22)
.L_22:
        /*007c*/ 	.word	0x00000000
        /*0080*/ 	.short	0x0003
        /*0082*/ 	.short	0x0018
        /*0084*/ 	.byte	0x00, 0xf5, 0x21, 0x00


	//----- nvinfo : EIATTR_KPARAM_INFO
	.align		4
.L_23:
        /*0088*/ 	.byte	0x04, 0x17
        /*008a*/ 	.short	(.L_25 - .L_24)
.L_24:
        /*008c*/ 	.word	0x00000000
        /*0090*/ 	.short	0x0002
        /*0092*/ 	.short	0x0010
        /*0094*/ 	.byte	0x00, 0xf5, 0x21, 0x00


	//----- nvinfo : EIATTR_KPARAM_INFO
	.align		4
.L_25:
        /*0098*/ 	.byte	0x04, 0x17
        /*009a*/ 	.short	(.L_27 - .L_26)
.L_26:
        /*009c*/ 	.word	0x00000000
        /*00a0*/ 	.short	0x0001
        /*00a2*/ 	.short	0x0008
        /*00a4*/ 	.byte	0x00, 0xf5, 0x21, 0x00


	//----- nvinfo : EIATTR_KPARAM_INFO
	.align		4
.L_27:
        /*00a8*/ 	.byte	0x04, 0x17
        /*00aa*/ 	.short	(.L_29 - .L_28)
.L_28:
        /*00ac*/ 	.word	0x00000000
        /*00b0*/ 	.short	0x0000
        /*00b2*/ 	.short	0x0000
        /*00b4*/ 	.byte	0x00, 0xf5, 0x21, 0x00


	//----- nvinfo : EIATTR_SPARSE_MMA_MASK
	.align		4
.L_29:
        /*00b8*/ 	.byte	0x03, 0x50
        /*00ba*/ 	.short	0x0000


	//----- nvinfo : EIATTR_MAXREG_COUNT
	.align		4
        /*00bc*/ 	.byte	0x03, 0x1b
        /*00be*/ 	.short	0x00ff


	//----- nvinfo : EIATTR_MERCURY_ISA_VERSION
	.align		4
        /*00c0*/ 	.byte	0x03, 0x5f
        /*00c2*/ 	.short	0x0101


	//----- nvinfo : EIATTR_VRC_CTA_INIT_COUNT
	.align		4
        /*00c4*/ 	.byte	0x02, 0x4a
	.zero		1
	.zero		1


	//----- nvinfo : EIATTR_EXIT_INSTR_OFFSETS
	.align		4
        /*00c8*/ 	.byte	0x04, 0x1c
        /*00ca*/ 	.short	(.L_31 - .L_30)


	//   ....[0]....
.L_30:
        /*00cc*/ 	.word	0x00000100


	//   ....[1]....
        /*00d0*/ 	.word	0x000004e0


	//----- nvinfo : EIATTR_CRS_STACK_SIZE
	.align		4
.L_31:
        /*00d4*/ 	.byte	0x04, 0x1e
        /*00d6*/ 	.short	(.L_33 - .L_32)
.L_32:
        /*00d8*/ 	.word	0x00000000


	//----- nvinfo : EIATTR_CBANK_PARAM_SIZE
	.align		4
.L_33:
        /*00dc*/ 	.byte	0x03, 0x19
        /*00de*/ 	.short	0x0050


	//----- nvinfo : EIATTR_PARAM_CBANK
	.align		4
        /*00e0*/ 	.byte	0x04, 0x0a
        /*00e2*/ 	.short	(.L_35 - .L_34)
	.align		4
.L_34:
        /*00e4*/ 	.word	index@(.nv.constant0._Z24processMandelbrotElementPdPKdS1_S1_S1_ddddjj)
        /*00e8*/ 	.short	0x0380
        /*00ea*/ 	.short	0x0050


	//----- nvinfo : EIATTR_SW_WAR
	.align		4
.L_35:
        /*00ec*/ 	.byte	0x04, 0x36
        /*00ee*/ 	.short	(.L_37 - .L_36)
.L_36:
        /*00f0*/ 	.word	0x00000008
.L_37:


//--------------------- .nv.callgraph             --------------------------
	.section	.nv.callgraph,"",@"SHT_CUDA_CALLGRAPH"
	.align	4
	.sectionentsize	8
	.align		4
        /*0000*/ 	.word	0x00000000
	.align		4
        /*0004*/ 	.word	0xffffffff
	.align		4
        /*0008*/ 	.word	0x00000000
	.align		4
        /*000c*/ 	.word	0xfffffffe
	.align		4
        /*0010*/ 	.word	0x00000000
	.align		4
        /*0014*/ 	.word	0xfffffffd
	.align		4
        /*0018*/ 	.word	0x00000000
	.align		4
        /*001c*/ 	.word	0xfffffffc


//--------------------- .text._Z24processMandelbrotElementPdPKdS1_S1_S1_ddddjj --------------------------
	.section	.text._Z24processMandelbrotElementPdPKdS1_S1_S1_ddddjj,"ax",@progbits
	.align	128
        .global         _Z24processMandelbrotElementPdPKdS1_S1_S1_ddddjj
        .type           _Z24processMandelbrotElementPdPKdS1_S1_S1_ddddjj,@function
        .size           _Z24processMandelbrotElementPdPKdS1_S1_S1_ddddjj,(.L_x_4 - _Z24processMandelbrotElementPdPKdS1_S1_S1_ddddjj)
        .other          _Z24processMandelbrotElementPdPKdS1_S1_S1_ddddjj,@"STO_CUDA_ENTRY STV_DEFAULT"
_Z24processMandelbrotElementPdPKdS1_S1_S1_ddddjj:
.text._Z24processMandelbrotElementPdPKdS1_S1_S1_ddddjj:
[----:B------:R-:W-:Y:S01]  /*0000*/  LDC R1, c[0x0][0x37c] ;  /* 0x0000df00ff017b82 */ /* 0x000fe20000000800 */
[----:B------:R-:W0:Y:S01]  /*0010*/  S2R R2, SR_TID.X ;  /* 0x0000000000027919 */ /* 0x000e220000002100 */
[----:B------:R-:W1:Y:S06]  /*0020*/  LDCU UR6, c[0x0][0x370] ;  /* 0x00006e00ff0677ac */ /* 0x000e6c0008000800 */
[----:B------:R-:W-:Y:S01]  /*0030*/  S2UR UR4, SR_CTAID.X ;  /* 0x00000000000479c3 */ /* 0x000fe20000002500 */
[----:B------:R-:W0:Y:S01]  /*0040*/  S2R R3, SR_TID.Y ;  /* 0x0000000000037919 */ /* 0x000e220000002200 */
[----:B------:R-:W0:Y:S01]  /*0050*/  LDCU UR7, c[0x0][0x360] ;  /* 0x00006c00ff0777ac */ /* 0x000e220008000800 */
[----:B------:R-:W2:Y:S05]  /*0060*/  LDCU UR8, c[0x0][0x3cc] ;  /* 0x00007980ff0877ac */ /* 0x000eaa0008000800 */
[----:B------:R-:W1:Y:S08]  /*0070*/  S2UR UR5, SR_CTAID.Y ;  /* 0x00000000000579c3 */ /* 0x000e700000002600 */
[----:B------:R-:W3:Y:S01]  /*0080*/  LDC R5, c[0x0][0x364] ;  /* 0x0000d900ff057b82 */ /* 0x000ee20000000800 */
[----:B-1----:R-:W-:Y:S01]  /*0090*/  UIMAD UR4, UR5, UR6, UR4 ;  /* 0x00000006050472a4 */ /* 0x002fe2000f8e0204 */
[----:B0-----:R-:W-:-:S02]  /*00a0*/  IMAD R2, R3, UR7, R2 ;  /* 0x0000000703027c24 */ /* 0x001fc4000f8e0202 */
[----:B------:R-:W-:Y:S02]  /*00b0*/  IMAD.MOV.U32 R3, RZ, RZ, RZ ;  /* 0x000000ffff037224 */ /* 0x000fe400078e00ff */
[----:B---3--:R-:W-:-:S04]  /*00c0*/  IMAD R5, R5, UR7, RZ ;  /* 0x0000000705057c24 */ /* 0x008fc8000f8e02ff */
[----:B------:R-:W-:-:S03]  /*00d0*/  IMAD.WIDE.U32 R2, R5, UR4, R2 ;  /* 0x0000000405027c25 */ /* 0x000fc6000f8e0002 */
[----:B--2---:R-:W-:-:S04]  /*00e0*/  ISETP.GE.U32.AND P0, PT, R2, UR8, PT ;  /* 0x0000000802007c0c */ /* 0x004fc8000bf06070 */
[----:B------:R-:W-:-:S13]  /*00f0*/  ISETP.GE.U32.AND.EX P0, PT, R3, RZ, PT, P0 ;  /* 0x000000ff0300720c */ /* 0x000fda0003f06100 */
[----:B------:R-:W-:Y:S05]  /*0100*/  @P0 EXIT ;  /* 0x000000000000094d */ /* 0x000fea0003800000 */
[----:B------:R-:W0:Y:S01]  /*0110*/  LDCU.64 UR6, c[0x0][0x388] ;  /* 0x00007100ff0677ac */ /* 0x000e220008000a00 */
[C---:B------:R-:W-:Y:S01]  /*0120*/  IMAD.SHL.U32 R6, R2.reuse, 0x8, RZ ;  /* 0x0000000802067824 */ /* 0x040fe200078e00ff */
[----:B------:R-:W-:Y:S01]  /*0130*/  SHF.L.U64.HI R0, R2, 0x3, R3 ;  /* 0x0000000302007819 */ /* 0x000fe20000010203 */
[----:B------:R-:W1:Y:S01]  /*0140*/  LDCU.128 UR8, c[0x0][0x390] ;  /* 0x00007200ff0877ac */ /* 0x000e620008000c00 */
[----:B------:R-:W2:Y:S01]  /*0150*/  LDCU.64 UR12, c[0x0][0x3a0] ;  /* 0x00007400ff0c77ac */ /* 0x000ea20008000a00 */
[----:B------:R-:W3:Y:S01]  /*0160*/  LDCU.64 UR4, c[0x0][0x358] ;  /* 0x00006b00ff0477ac */ /* 0x000ee20008000a00 */
[----:B------:R-:W4:Y:S01]  /*0170*/  LDCU UR14, c[0x0][0x3c8] ;  /* 0x00007900ff0e77ac */ /* 0x000f220008000800 */
[C---:B0-----:R-:W-:Y:S02]  /*0180*/  IADD3 R8, P0, PT, R6.reuse, UR6, RZ ;  /* 0x0000000606087c10 */ /* 0x041fe4000ff1e0ff */
[C---:B-1----:R-:W-:Y:S02]  /*0190*/  IADD3 R18, P1, PT, R6.reuse, UR8, RZ ;  /* 0x0000000806127c10 */ /* 0x042fe4000ff3e0ff */
[----:B------:R-:W-:-:S02]  /*01a0*/  IADD3 R10, P2, PT, R6, UR10, RZ ;  /* 0x0000000a060a7c10 */ /* 0x000fc4000ff5e0ff */
[----:B--2---:R-:W-:Y:S02]  /*01b0*/  IADD3 R6, P3, PT, R6, UR12, RZ ;  /* 0x0000000c06067c10 */ /* 0x004fe4000ff7e0ff */
[C---:B------:R-:W-:Y:S01]  /*01c0*/  IADD3.X R9, PT, PT, R0.reuse, UR7, RZ, P0, !PT ;  /* 0x0000000700097c10 */ /* 0x040fe200087fe4ff */
[----:B------:R-:W-:Y:S01]  /*01d0*/  BSSY.RECONVERGENT B0, `(.L_x_0) ;  /* 0x000002b000007945 */ /* 0x000fe20003800200 */
[C---:B------:R-:W-:Y:S01]  /*01e0*/  IADD3.X R19, PT, PT, R0.reuse, UR9, RZ, P1, !PT ;  /* 0x0000000900137c10 */ /* 0x040fe20008ffe4ff */
[----:B------:R-:W0:Y:S01]  /*01f0*/  LDCU.64 UR6, c[0x0][0x3a8] ;  /* 0x00007500ff0677ac */ /* 0x000e220008000a00 */
[C---:B------:R-:W-:Y:S02]  /*0200*/  IADD3.X R11, PT, PT, R0.reuse, UR11, RZ, P2, !PT ;  /* 0x0000000b000b7c10 */ /* 0x040fe400097fe4ff */
[----:B------:R-:W-:Y:S01]  /*0210*/  IADD3.X R7, PT, PT, R0, UR13, RZ, P3, !PT ;  /* 0x0000000d00077c10 */ /* 0x000fe20009ffe4ff */
[----:B---3--:R-:W5:Y:S01]  /*0220*/  LDG.E.64 R8, desc[UR4][R8.64] ;  /* 0x0000000408087981 */ /* 0x008f62000c1e1b00 */
[----:B------:R-:W1:Y:S03]  /*0230*/  LDCU.128 UR8, c[0x0][0x3b0] ;  /* 0x00007600ff0877ac */ /* 0x000e660008000c00 */
[----:B------:R-:W5:Y:S04]  /*0240*/  LDG.E.64 R18, desc[UR4][R18.64] ;  /* 0x0000000412127981 */ /* 0x000f68000c1e1b00 */
[----:B------:R-:W5:Y:S01]  /*0250*/  LDG.E.64 R10, desc[UR4][R10.64] ;  /* 0x000000040a0a7981 */ /* 0x000f62000c1e1b00 */
[----:B------:R-:W-:Y:S01]  /*0260*/  IMAD.MOV.U32 R0, RZ, RZ, RZ ;  /* 0x000000ffff007224 */ /* 0x000fe200078e00ff */
[----:B------:R-:W2:Y:S02]  /*0270*/  LDCU.64 UR12, c[0x0][0x3c0] ;  /* 0x00007800ff0c77ac */ /* 0x000ea40008000a00 */
[----:B----4-:R-:W5:Y:S04]  /*0280*/  LDG.E.64 R6, desc[UR4][R6.64] ;  /* 0x0000000406067981 */ /* 0x010f68000c1e1b00 */
.L_x_2:
[----:B-----5:R-:W-:Y:S02]  /*0290*/  DMUL R16, R8, R8 ;  /* 0x0000000808107228 */ /* 0x020fe40000000000 */
[----:B------:R-:W-:Y:S02]  /*02a0*/  DMUL R20, R18, R18 ;  /* 0x0000001212147228 */ /* 0x000fe40000000000 */
[----:B------:R-:W-:Y:S02]  /*02b0*/  DMUL R14, R10, R10 ;  /* 0x0000000a0a0e7228 */ /* 0x000fe40000000000 */
[----:B------:R-:W-:-:S04]  /*02c0*/  DMUL R4, R6, R6 ;  /* 0x0000000606047228 */ /* 0x000fc80000000000 */
[----:B------:R-:W-:-:S08]  /*02d0*/  DADD R12, R16, R20 ;  /* 0x00000000100c7229 */ /* 0x000fd00000000014 */
[----:B------:R-:W-:-:S08]  /*02e0*/  DADD R12, R12, R14 ;  /* 0x000000000c0c7229 */ /* 0x000fd0000000000e */
[----:B------:R-:W-:-:S08]  /*02f0*/  DADD R12, R12, R4 ;  /* 0x000000000c0c7229 */ /* 0x000fd00000000004 */
[----:B------:R-:W-:-:S14]  /*0300*/  DSETP.GTU.AND P0, PT, R12, 16, PT ;  /* 0x403000000c00742a */ /* 0x000fdc0003f0c000 */
[----:B------:R-:W-:Y:S05]  /*0310*/  @P0 BRA `(.L_x_1) ;  /* 0x0000000000580947 */ /* 0x000fea0003800000 */
[----:B------:R-:W-:Y:S01]  /*0320*/  DMUL R22, R18, R8 ;  /* 0x0000000812167228 */ /* 0x000fe20000000000 */
[----:B------:R-:W-:Y:S01]  /*0330*/  VIADD R0, R0, 0x1 ;  /* 0x0000000100007836 */ /* 0x000fe20000000000 */
[----:B------:R-:W-:Y:S02]  /*0340*/  DADD R24, R16, -R20 ;  /* 0x0000000010187229 */ /* 0x000fe40000000814 */
[-C--:B------:R-:W-:Y:S02]  /*0350*/  DMUL R12, R6, R18.reuse ;  /* 0x00000012060c7228 */ /* 0x080fe40000000000 */
[----:B------:R-:W-:Y:S01]  /*0360*/  DMUL R16, R10, R18 ;  /* 0x000000120a107228 */ /* 0x000fe20000000000 */
[----:B------:R-:W-:Y:S01]  /*0370*/  ISETP.GT.U32.AND P0, PT, R0, UR14, PT ;  /* 0x0000000e00007c0c */ /* 0x000fe2000bf04070 */
[----:B------:R-:W-:Y:S02]  /*0380*/  DFMA R22, R18, R8, R22 ;  /* 0x000000081216722b */ /* 0x000fe40000000016 */
[----:B------:R-:W-:-:S02]  /*0390*/  DADD R24, -R14, R24 ;  /* 0x000000000e187229 */ /* 0x000fc40000000118 */
[-C--:B------:R-:W-:Y:S02]  /*03a0*/  DFMA R20, R10, R8.reuse, R12 ;  /* 0x000000080a14722b */ /* 0x080fe4000000000c */
[C---:B------:R-:W-:Y:S02]  /*03b0*/  DFMA R14, R6.reuse, R8, -R16 ;  /* 0x00000008060e722b */ /* 0x040fe40000000810 */
[----:B------:R-:W-:Y:S02]  /*03c0*/  DFMA R22, R6, -R10, R22 ;  /* 0x8000000a0616722b */ /* 0x000fe40000000016 */
[----:B------:R-:W-:Y:S02]  /*03d0*/  DADD R4, -R4, R24 ;  /* 0x0000000004047229 */ /* 0x000fe40000000118 */
[----:B------:R-:W-:Y:S02]  /*03e0*/  DFMA R20, R10, R8, R20 ;  /* 0x000000080a14722b */ /* 0x000fe40000000014 */
[----:B------:R-:W-:-:S02]  /*03f0*/  DADD R14, R16, R14 ;  /* 0x00000000100e7229 */ /* 0x000fc4000000000e */
[----:B------:R-:W-:-:S04]  /*0400*/  DFMA R22, R6, R10, R22 ;  /* 0x0000000a0616722b */ /* 0x000fc80000000016 */
[----:B------:R-:W-:Y:S02]  /*0410*/  DADD R20, -R12, R20 ;  /* 0x000000000c147229 */ /* 0x000fe40000000114 */
[----:B------:R-:W-:Y:S02]  /*0420*/  DFMA R6, R6, R8, R14 ;  /* 0x000000080606722b */ /* 0x000fe4000000000e */
[----:B0-----:R-:W-:Y:S02]  /*0430*/  DADD R8, R4, UR6 ;  /* 0x0000000604087e29 */ /* 0x001fe40008000000 */
[----:B-1----:R-:W-:Y:S02]  /*0440*/  DADD R18, R22, UR8 ;  /* 0x0000000816127e29 */ /* 0x002fe40008000000 */
[----:B------:R-:W-:Y:S02]  /*0450*/  DADD R10, R20, UR10 ;  /* 0x0000000a140a7e29 */ /* 0x000fe40008000000 */
[----:B--2---:R-:W-:Y:S01]  /*0460*/  DADD R6, R6, UR12 ;  /* 0x0000000c06067e29 */ /* 0x004fe20008000000 */
[----:B------:R-:W-:Y:S10]  /*0470*/  @!P0 BRA `(.L_x_2) ;  /* 0xfffffffc00848947 */ /* 0x000ff4000383ffff */
.L_x_1:
[----:B012---:R-:W-:Y:S05]  /*0480*/  BSYNC.RECONVERGENT B0 ;  /* 0x0000000000007941 */ /* 0x007fea0003800200 */
.L_x_0:
[----:B------:R-:W0:Y:S01]  /*0490*/  LDCU.64 UR16, c[0x0][0x380] ;  /* 0x00007000ff1077ac */ /* 0x000e220008000a00 */
[----:B------:R-:W1:Y:S01]  /*04a0*/  I2F.F64.U32 R4, R0 ;  /* 0x0000000000047312 */ /* 0x000e620000201800 */
[----:B0-----:R-:W-:-:S04]  /*04b0*/  LEA R6, P0, R2, UR16, 0x3 ;  /* 0x0000001002067c11 */ /* 0x001fc8000f8018ff */
[----:B------:R-:W-:-:S05]  /*04c0*/  LEA.HI.X R7, R2, UR17, R3, 0x3, P0 ;  /* 0x0000001102077c11 */ /* 0x000fca00080f1c03 */
[----:B-1----:R-:W-:Y:S01]  /*04d0*/  STG.E.64 desc[UR4][R6.64], R4 ;  /* 0x0000000406007986 */ /* 0x002fe2000c101b04 */
[----:B------:R-:W-:Y:S05]  /*04e0*/  EXIT ;  /* 0x000000000000794d */ /* 0x000fea0003800000 */
.L_x_3:
[----:B------:R-:W-:-:S00]  /*04f0*/  BRA `(.L_x_3) ;  /* 0xfffffffc00fc7947 */ /* 0x000fc0000383ffff */
[----:B------:R-:W-:-:S00]  /*0500*/  NOP ;  /* 0x0000000000007918 */ /* 0x000fc00000000000 */
[----:B------:R-:W-:-:S00]  /*0510*/  NOP ;  /* 0x0000000000007918 */ /* 0x000fc00000000000 */
[----:B------:R-:W-:-:S00]  /*0520*/  NOP ;  /* 0x0000000000007918 */ /* 0x000fc00000000000 */
[----:B------:R-:W-:-:S00]  /*0530*/  NOP ;  /* 0x0000000000007918 */ /* 0x000fc00000000000 */
[----:B------:R-:W-:-:S00]  /*0540*/  NOP ;  /* 0x0000000000007918 */ /* 0x000fc00000000000 */
[----:B------:R-:W-:-:S00]  /*0550*/  NOP ;  /* 0x0000000000007918 */ /* 0x000fc00000000000 */
[----:B------:R-:W-:-:S00]  /*0560*/  NOP ;  /* 0x0000000000007918 */ /* 0x000fc00000000000 */
[----:B------:R-:W-:-:S00]  /*0570*/  NOP ;  /* 0x0000000000007918 */ /* 0x000fc00000000000 */
.L_x_4:


//--------------------- .nv.shared.reserved.0     --------------------------
	.section	.nv.shared.reserved.0,"aw",@nobits
	.weak		__nv_reservedSMEM_offset_0_alias
	.size		__nv_reservedSMEM_offset_0_alias, 0, 64
	.other		__nv_reservedSMEM_offset_0_alias,@"STO_CUDA_RESERVED_SHARED STV_DEFAULT"
__nv_reservedSMEM_offset_0_alias:
	.zero		0
	.zero		64


//--------------------- .nv.constant0._Z24processMandelbrotElementPdPKdS1_S1_S1_ddddjj --------------------------
	.section	.nv.constant0._Z24processMandelbrotElementPdPKdS1_S1_S1_ddddjj,"a",@progbits
	.sectionflags	@""
	.align	4
.nv.constant0._Z24processMandelbrotElementPdPKdS1_S1_S1_ddddjj:
	.zero		976


//--------------------- SYMBOLS --------------------------

	.type		.nv.reservedSmem.offset0,@object
	.size		.nv.reservedSmem.offset0,0x4
